//
// Generated by NVIDIA NVVM Compiler
//
// Compiler Build ID: CL-36424714
// Cuda compilation tools, release 13.0, V13.0.88
// Based on NVVM 20.0.0
//

.version 9.0
.target sm_100
.address_size 64

	// .globl	_Z23nppiLn_8u_C1RSfs_kernelPKhiPhiiii

.visible .entry _Z23nppiLn_8u_C1RSfs_kernelPKhiPhiiii(
	.param .u64 .ptr .align 1 _Z23nppiLn_8u_C1RSfs_kernelPKhiPhiiii_param_0,
	.param .u32 _Z23nppiLn_8u_C1RSfs_kernelPKhiPhiiii_param_1,
	.param .u64 .ptr .align 1 _Z23nppiLn_8u_C1RSfs_kernelPKhiPhiiii_param_2,
	.param .u32 _Z23nppiLn_8u_C1RSfs_kernelPKhiPhiiii_param_3,
	.param .u32 _Z23nppiLn_8u_C1RSfs_kernelPKhiPhiiii_param_4,
	.param .u32 _Z23nppiLn_8u_C1RSfs_kernelPKhiPhiiii_param_5,
	.param .u32 _Z23nppiLn_8u_C1RSfs_kernelPKhiPhiiii_param_6
)
{
	.reg .pred 	%p<6>;
	.reg .b16 	%rs<3>;
	.reg .b32 	%r<27>;
	.reg .b32 	%f<21>;
	.reg .b64 	%rd<12>;

	ld.param.u64 	%rd2, [_Z23nppiLn_8u_C1RSfs_kernelPKhiPhiiii_param_0];
	ld.param.u32 	%r3, [_Z23nppiLn_8u_C1RSfs_kernelPKhiPhiiii_param_1];
	ld.param.u64 	%rd3, [_Z23nppiLn_8u_C1RSfs_kernelPKhiPhiiii_param_2];
	ld.param.u32 	%r4, [_Z23nppiLn_8u_C1RSfs_kernelPKhiPhiiii_param_3];
	ld.param.u32 	%r6, [_Z23nppiLn_8u_C1RSfs_kernelPKhiPhiiii_param_4];
	ld.param.u32 	%r7, [_Z23nppiLn_8u_C1RSfs_kernelPKhiPhiiii_param_5];
	ld.param.u32 	%r5, [_Z23nppiLn_8u_C1RSfs_kernelPKhiPhiiii_param_6];
	mov.u32 	%r9, %ctaid.x;
	mov.u32 	%r10, %ntid.x;
	mov.u32 	%r11, %tid.x;
	mad.lo.s32 	%r1, %r9, %r10, %r11;
	mov.u32 	%r12, %ctaid.y;
	mov.u32 	%r13, %ntid.y;
	mov.u32 	%r14, %tid.y;
	mad.lo.s32 	%r15, %r12, %r13, %r14;
	setp.ge.s32 	%p1, %r1, %r6;
	setp.ge.s32 	%p2, %r15, %r7;
	or.pred  	%p3, %p1, %p2;
	@%p3 bra 	$L__BB0_4;
	cvta.to.global.u64 	%rd4, %rd2;
	cvta.to.global.u64 	%rd5, %rd3;
	mul.lo.s32 	%r16, %r3, %r15;
	cvt.s64.s32 	%rd6, %r16;
	cvt.s64.s32 	%rd7, %r1;
	add.s64 	%rd8, %rd6, %rd7;
	add.s64 	%rd9, %rd4, %rd8;
	mul.lo.s32 	%r17, %r4, %r15;
	cvt.s64.s32 	%rd10, %r17;
	add.s64 	%rd11, %rd10, %rd7;
	add.s64 	%rd1, %rd5, %rd11;
	ld.global.u8 	%rs1, [%rd9];
	setp.ne.s16 	%p4, %rs1, 0;
	@%p4 bra 	$L__BB0_3;
	mov.b16 	%rs2, 0;
	st.global.u8 	[%rd1], %rs2;
	bra.uni 	$L__BB0_4;
$L__BB0_3:
	cvt.rn.f32.u16 	%f1, %rs1;
	mov.b32 	%r18, %f1;
	add.s32 	%r19, %r18, -1059760811;
	and.b32  	%r20, %r19, -8388608;
	sub.s32 	%r21, %r18, %r20;
	mov.b32 	%f2, %r21;
	cvt.rn.f32.s32 	%f3, %r20;
	fma.rn.f32 	%f4, %f3, 0f34000000, 0f00000000;
	add.f32 	%f5, %f2, 0fBF800000;
	fma.rn.f32 	%f6, %f5, 0fBE055027, 0f3E1039F6;
	fma.rn.f32 	%f7, %f6, %f5, 0fBDF8CDCC;
	fma.rn.f32 	%f8, %f7, %f5, 0f3E0F2955;
	fma.rn.f32 	%f9, %f8, %f5, 0fBE2AD8B9;
	fma.rn.f32 	%f10, %f9, %f5, 0f3E4CED0B;
	fma.rn.f32 	%f11, %f10, %f5, 0fBE7FFF22;
	fma.rn.f32 	%f12, %f11, %f5, 0f3EAAAA78;
	fma.rn.f32 	%f13, %f12, %f5, 0fBF000000;
	mul.f32 	%f14, %f5, %f13;
	fma.rn.f32 	%f15, %f14, %f5, %f5;
	fma.rn.f32 	%f16, %f4, 0f3F317218, %f15;
	setp.gt.u32 	%p5, %r18, 2139095039;
	fma.rn.f32 	%f17, %f1, 0f7F800000, 0f7F800000;
	selp.f32 	%f18, %f17, %f16, %p5;
	mov.b32 	%r22, 1;
	shl.b32 	%r23, %r22, %r5;
	cvt.rn.f32.s32 	%f19, %r23;
	fma.rn.f32 	%f20, %f18, %f19, 0f3F000000;
	cvt.rzi.s32.f32 	%r24, %f20;
	min.s32 	%r25, %r24, 255;
	max.s32 	%r26, %r25, 0;
	st.global.u8 	[%rd1], %r26;
$L__BB0_4:
	ret;

}
	// .globl	_Z24nppiLn_16u_C1RSfs_kernelPKtiPtiiii
.visible .entry _Z24nppiLn_16u_C1RSfs_kernelPKtiPtiiii(
	.param .u64 .ptr .align 1 _Z24nppiLn_16u_C1RSfs_kernelPKtiPtiiii_param_0,
	.param .u32 _Z24nppiLn_16u_C1RSfs_kernelPKtiPtiiii_param_1,
	.param .u64 .ptr .align 1 _Z24nppiLn_16u_C1RSfs_kernelPKtiPtiiii_param_2,
	.param .u32 _Z24nppiLn_16u_C1RSfs_kernelPKtiPtiiii_param_3,
	.param .u32 _Z24nppiLn_16u_C1RSfs_kernelPKtiPtiiii_param_4,
	.param .u32 _Z24nppiLn_16u_C1RSfs_kernelPKtiPtiiii_param_5,
	.param .u32 _Z24nppiLn_16u_C1RSfs_kernelPKtiPtiiii_param_6
)
{
	.reg .pred 	%p<6>;
	.reg .b16 	%rs<3>;
	.reg .b32 	%r<27>;
	.reg .b32 	%f<21>;
	.reg .b64 	%rd<12>;

	ld.param.u64 	%rd2, [_Z24nppiLn_16u_C1RSfs_kernelPKtiPtiiii_param_0];
	ld.param.u32 	%r3, [_Z24nppiLn_16u_C1RSfs_kernelPKtiPtiiii_param_1];
	ld.param.u64 	%rd3, [_Z24nppiLn_16u_C1RSfs_kernelPKtiPtiiii_param_2];
	ld.param.u32 	%r4, [_Z24nppiLn_16u_C1RSfs_kernelPKtiPtiiii_param_3];
	ld.param.u32 	%r6, [_Z24nppiLn_16u_C1RSfs_kernelPKtiPtiiii_param_4];
	ld.param.u32 	%r7, [_Z24nppiLn_16u_C1RSfs_kernelPKtiPtiiii_param_5];
	ld.param.u32 	%r5, [_Z24nppiLn_16u_C1RSfs_kernelPKtiPtiiii_param_6];
	mov.u32 	%r9, %ctaid.x;
	mov.u32 	%r10, %ntid.x;
	mov.u32 	%r11, %tid.x;
	mad.lo.s32 	%r1, %r9, %r10, %r11;
	mov.u32 	%r12, %ctaid.y;
	mov.u32 	%r13, %ntid.y;
	mov.u32 	%r14, %tid.y;
	mad.lo.s32 	%r15, %r12, %r13, %r14;
	setp.ge.s32 	%p1, %r1, %r6;
	setp.ge.s32 	%p2, %r15, %r7;
	or.pred  	%p3, %p1, %p2;
	@%p3 bra 	$L__BB1_4;
	cvta.to.global.u64 	%rd4, %rd2;
	cvta.to.global.u64 	%rd5, %rd3;
	mul.lo.s32 	%r16, %r3, %r15;
	cvt.s64.s32 	%rd6, %r16;
	add.s64 	%rd7, %rd4, %rd6;
	mul.wide.s32 	%rd8, %r1, 2;
	add.s64 	%rd9, %rd7, %rd8;
	mul.lo.s32 	%r17, %r4, %r15;
	cvt.s64.s32 	%rd10, %r17;
	add.s64 	%rd11, %rd5, %rd10;
	add.s64 	%rd1, %rd11, %rd8;
	ld.global.u16 	%rs1, [%rd9];
	setp.ne.s16 	%p4, %rs1, 0;
	@%p4 bra 	$L__BB1_3;
	mov.b16 	%rs2, 0;
	st.global.u16 	[%rd1], %rs2;
	bra.uni 	$L__BB1_4;
$L__BB1_3:
	cvt.rn.f32.u16 	%f1, %rs1;
	mov.b32 	%r18, %f1;
	add.s32 	%r19, %r18, -1059760811;
	and.b32  	%r20, %r19, -8388608;
	sub.s32 	%r21, %r18, %r20;
	mov.b32 	%f2, %r21;
	cvt.rn.f32.s32 	%f3, %r20;
	fma.rn.f32 	%f4, %f3, 0f34000000, 0f00000000;
	add.f32 	%f5, %f2, 0fBF800000;
	fma.rn.f32 	%f6, %f5, 0fBE055027, 0f3E1039F6;
	fma.rn.f32 	%f7, %f6, %f5, 0fBDF8CDCC;
	fma.rn.f32 	%f8, %f7, %f5, 0f3E0F2955;
	fma.rn.f32 	%f9, %f8, %f5, 0fBE2AD8B9;
	fma.rn.f32 	%f10, %f9, %f5, 0f3E4CED0B;
	fma.rn.f32 	%f11, %f10, %f5, 0fBE7FFF22;
	fma.rn.f32 	%f12, %f11, %f5, 0f3EAAAA78;
	fma.rn.f32 	%f13, %f12, %f5, 0fBF000000;
	mul.f32 	%f14, %f5, %f13;
	fma.rn.f32 	%f15, %f14, %f5, %f5;
	fma.rn.f32 	%f16, %f4, 0f3F317218, %f15;
	setp.gt.u32 	%p5, %r18, 2139095039;
	fma.rn.f32 	%f17, %f1, 0f7F800000, 0f7F800000;
	selp.f32 	%f18, %f17, %f16, %p5;
	mov.b32 	%r22, 1;
	shl.b32 	%r23, %r22, %r5;
	cvt.rn.f32.s32 	%f19, %r23;
	fma.rn.f32 	%f20, %f18, %f19, 0f3F000000;
	cvt.rzi.s32.f32 	%r24, %f20;
	min.s32 	%r25, %r24, 65535;
	max.s32 	%r26, %r25, 0;
	st.global.u16 	[%rd1], %r26;
$L__BB1_4:
	ret;

}
	// .globl	_Z24nppiLn_16s_C1RSfs_kernelPKsiPsiiii
.visible .entry _Z24nppiLn_16s_C1RSfs_kernelPKsiPsiiii(
	.param .u64 .ptr .align 1 _Z24nppiLn_16s_C1RSfs_kernelPKsiPsiiii_param_0,
	.param .u32 _Z24nppiLn_16s_C1RSfs_kernelPKsiPsiiii_param_1,
	.param .u64 .ptr .align 1 _Z24nppiLn_16s_C1RSfs_kernelPKsiPsiiii_param_2,
	.param .u32 _Z24nppiLn_16s_C1RSfs_kernelPKsiPsiiii_param_3,
	.param .u32 _Z24nppiLn_16s_C1RSfs_kernelPKsiPsiiii_param_4,
	.param .u32 _Z24nppiLn_16s_C1RSfs_kernelPKsiPsiiii_param_5,
	.param .u32 _Z24nppiLn_16s_C1RSfs_kernelPKsiPsiiii_param_6
)
{
	.reg .pred 	%p<6>;
	.reg .b16 	%rs<3>;
	.reg .b32 	%r<27>;
	.reg .b32 	%f<21>;
	.reg .b64 	%rd<12>;

	ld.param.u64 	%rd2, [_Z24nppiLn_16s_C1RSfs_kernelPKsiPsiiii_param_0];
	ld.param.u32 	%r3, [_Z24nppiLn_16s_C1RSfs_kernelPKsiPsiiii_param_1];
	ld.param.u64 	%rd3, [_Z24nppiLn_16s_C1RSfs_kernelPKsiPsiiii_param_2];
	ld.param.u32 	%r4, [_Z24nppiLn_16s_C1RSfs_kernelPKsiPsiiii_param_3];
	ld.param.u32 	%r6, [_Z24nppiLn_16s_C1RSfs_kernelPKsiPsiiii_param_4];
	ld.param.u32 	%r7, [_Z24nppiLn_16s_C1RSfs_kernelPKsiPsiiii_param_5];
	ld.param.u32 	%r5, [_Z24nppiLn_16s_C1RSfs_kernelPKsiPsiiii_param_6];
	mov.u32 	%r9, %ctaid.x;
	mov.u32 	%r10, %ntid.x;
	mov.u32 	%r11, %tid.x;
	mad.lo.s32 	%r1, %r9, %r10, %r11;
	mov.u32 	%r12, %ctaid.y;
	mov.u32 	%r13, %ntid.y;
	mov.u32 	%r14, %tid.y;
	mad.lo.s32 	%r15, %r12, %r13, %r14;
	setp.ge.s32 	%p1, %r1, %r6;
	setp.ge.s32 	%p2, %r15, %r7;
	or.pred  	%p3, %p1, %p2;
	@%p3 bra 	$L__BB2_4;
	cvta.to.global.u64 	%rd4, %rd2;
	cvta.to.global.u64 	%rd5, %rd3;
	mul.lo.s32 	%r16, %r3, %r15;
	cvt.s64.s32 	%rd6, %r16;
	add.s64 	%rd7, %rd4, %rd6;
	mul.wide.s32 	%rd8, %r1, 2;
	add.s64 	%rd9, %rd7, %rd8;
	mul.lo.s32 	%r17, %r4, %r15;
	cvt.s64.s32 	%rd10, %r17;
	add.s64 	%rd11, %rd5, %rd10;
	add.s64 	%rd1, %rd11, %rd8;
	ld.global.u16 	%rs1, [%rd9];
	setp.gt.s16 	%p4, %rs1, 0;
	@%p4 bra 	$L__BB2_3;
	mov.b16 	%rs2, 0;
	st.global.u16 	[%rd1], %rs2;
	bra.uni 	$L__BB2_4;
$L__BB2_3:
	cvt.rn.f32.u16 	%f1, %rs1;
	mov.b32 	%r18, %f1;
	add.s32 	%r19, %r18, -1059760811;
	and.b32  	%r20, %r19, -8388608;
	sub.s32 	%r21, %r18, %r20;
	mov.b32 	%f2, %r21;
	cvt.rn.f32.s32 	%f3, %r20;
	fma.rn.f32 	%f4, %f3, 0f34000000, 0f00000000;
	add.f32 	%f5, %f2, 0fBF800000;
	fma.rn.f32 	%f6, %f5, 0fBE055027, 0f3E1039F6;
	fma.rn.f32 	%f7, %f6, %f5, 0fBDF8CDCC;
	fma.rn.f32 	%f8, %f7, %f5, 0f3E0F2955;
	fma.rn.f32 	%f9, %f8, %f5, 0fBE2AD8B9;
	fma.rn.f32 	%f10, %f9, %f5, 0f3E4CED0B;
	fma.rn.f32 	%f11, %f10, %f5, 0fBE7FFF22;
	fma.rn.f32 	%f12, %f11, %f5, 0f3EAAAA78;
	fma.rn.f32 	%f13, %f12, %f5, 0fBF000000;
	mul.f32 	%f14, %f5, %f13;
	fma.rn.f32 	%f15, %f14, %f5, %f5;
	fma.rn.f32 	%f16, %f4, 0f3F317218, %f15;
	setp.gt.u32 	%p5, %r18, 2139095039;
	fma.rn.f32 	%f17, %f1, 0f7F800000, 0f7F800000;
	selp.f32 	%f18, %f17, %f16, %p5;
	mov.b32 	%r22, 1;
	shl.b32 	%r23, %r22, %r5;
	cvt.rn.f32.s32 	%f19, %r23;
	fma.rn.f32 	%f20, %f18, %f19, 0f3F000000;
	cvt.rzi.s32.f32 	%r24, %f20;
	min.s32 	%r25, %r24, 32767;
	max.s32 	%r26, %r25, -32768;
	st.global.u16 	[%rd1], %r26;
$L__BB2_4:
	ret;

}
	// .globl	_Z21nppiLn_32f_C1R_kernelPKfiPfiii
.visible .entry _Z21nppiLn_32f_C1R_kernelPKfiPfiii(
	.param .u64 .ptr .align 1 _Z21nppiLn_32f_C1R_kernelPKfiPfiii_param_0,
	.param .u32 _Z21nppiLn_32f_C1R_kernelPKfiPfiii_param_1,
	.param .u64 .ptr .align 1 _Z21nppiLn_32f_C1R_kernelPKfiPfiii_param_2,
	.param .u32 _Z21nppiLn_32f_C1R_kernelPKfiPfiii_param_3,
	.param .u32 _Z21nppiLn_32f_C1R_kernelPKfiPfiii_param_4,
	.param .u32 _Z21nppiLn_32f_C1R_kernelPKfiPfiii_param_5
)
{
	.reg .pred 	%p<8>;
	.reg .b32 	%r<21>;
	.reg .b32 	%f<25>;
	.reg .b64 	%rd<15>;

	ld.param.u64 	%rd2, [_Z21nppiLn_32f_C1R_kernelPKfiPfiii_param_0];
	ld.param.u32 	%r3, [_Z21nppiLn_32f_C1R_kernelPKfiPfiii_param_1];
	ld.param.u64 	%rd3, [_Z21nppiLn_32f_C1R_kernelPKfiPfiii_param_2];
	ld.param.u32 	%r4, [_Z21nppiLn_32f_C1R_kernelPKfiPfiii_param_3];
	ld.param.u32 	%r5, [_Z21nppiLn_32f_C1R_kernelPKfiPfiii_param_4];
	ld.param.u32 	%r6, [_Z21nppiLn_32f_C1R_kernelPKfiPfiii_param_5];
	mov.u32 	%r8, %ctaid.x;
	mov.u32 	%r9, %ntid.x;
	mov.u32 	%r10, %tid.x;
	mad.lo.s32 	%r1, %r8, %r9, %r10;
	mov.u32 	%r11, %ctaid.y;
	mov.u32 	%r12, %ntid.y;
	mov.u32 	%r13, %tid.y;
	mad.lo.s32 	%r14, %r11, %r12, %r13;
	setp.ge.s32 	%p1, %r1, %r5;
	setp.ge.s32 	%p2, %r14, %r6;
	or.pred  	%p3, %p1, %p2;
	@%p3 bra 	$L__BB3_4;
	cvta.to.global.u64 	%rd4, %rd2;
	cvta.to.global.u64 	%rd5, %rd3;
	mul.lo.s32 	%r15, %r3, %r14;
	cvt.s64.s32 	%rd6, %r15;
	add.s64 	%rd7, %rd4, %rd6;
	mul.lo.s32 	%r16, %r4, %r14;
	cvt.s64.s32 	%rd8, %r16;
	add.s64 	%rd1, %rd5, %rd8;
	mul.wide.s32 	%rd9, %r1, 4;
	add.s64 	%rd10, %rd7, %rd9;
	ld.global.f32 	%f1, [%rd10];
	setp.gtu.f32 	%p4, %f1, 0f00000000;
	@%p4 bra 	$L__BB3_3;
	mov.f32 	%f2, 0f00000000;
	div.approx.f32 	%f3, %f2, %f2;
	add.s64 	%rd12, %rd1, %rd9;
	st.global.f32 	[%rd12], %f3;
	bra.uni 	$L__BB3_4;
$L__BB3_3:
	setp.lt.f32 	%p5, %f1, 0f00800000;
	mul.f32 	%f4, %f1, 0f4B000000;
	selp.f32 	%f5, %f4, %f1, %p5;
	selp.f32 	%f6, 0fC1B80000, 0f00000000, %p5;
	mov.b32 	%r17, %f5;
	add.s32 	%r18, %r17, -1059760811;
	and.b32  	%r19, %r18, -8388608;
	sub.s32 	%r20, %r17, %r19;
	mov.b32 	%f7, %r20;
	cvt.rn.f32.s32 	%f8, %r19;
	fma.rn.f32 	%f9, %f8, 0f34000000, %f6;
	add.f32 	%f10, %f7, 0fBF800000;
	fma.rn.f32 	%f11, %f10, 0fBE055027, 0f3E1039F6;
	fma.rn.f32 	%f12, %f11, %f10, 0fBDF8CDCC;
	fma.rn.f32 	%f13, %f12, %f10, 0f3E0F2955;
	fma.rn.f32 	%f14, %f13, %f10, 0fBE2AD8B9;
	fma.rn.f32 	%f15, %f14, %f10, 0f3E4CED0B;
	fma.rn.f32 	%f16, %f15, %f10, 0fBE7FFF22;
	fma.rn.f32 	%f17, %f16, %f10, 0f3EAAAA78;
	fma.rn.f32 	%f18, %f17, %f10, 0fBF000000;
	mul.f32 	%f19, %f10, %f18;
	fma.rn.f32 	%f20, %f19, %f10, %f10;
	fma.rn.f32 	%f21, %f9, 0f3F317218, %f20;
	setp.gt.u32 	%p6, %r17, 2139095039;
	fma.rn.f32 	%f22, %f5, 0f7F800000, 0f7F800000;
	selp.f32 	%f23, %f22, %f21, %p6;
	setp.eq.f32 	%p7, %f5, 0f00000000;
	selp.f32 	%f24, 0fFF800000, %f23, %p7;
	add.s64 	%rd14, %rd1, %rd9;
	st.global.f32 	[%rd14], %f24;
$L__BB3_4:
	ret;

}


// ===== COMPILED SASS (sm_100) =====

	.target	sm_100

	.elftype	@"ET_EXEC"


//--------------------- .note.nv.tkinfo           --------------------------
	.section	.note.nv.tkinfo,"",@"SHT_NOTE"
	.sectionflags	@"SHF_NOTE_NV_TKINFO"
	.tkinfo
        /*0018*/ 	.word	0x00000002
        /*0030*/ 	.string	""
        /*0030*/ 	.string	"ptxas"
        /*0030*/ 	.string	"Cuda compilation tools, release 13.0, V13.0.88"
        /*0030*/ 	.string	"Build cuda_13.0.r13.0/compiler.36424714_0"
        /*0030*/ 	.string	"-arch sm_100 -m 64 "



//--------------------- .note.nv.cuinfo           --------------------------
	.section	.note.nv.cuinfo,"",@"SHT_NOTE"
	.sectionflags	@"SHF_NOTE_NV_CUINFO"
        /*0018*/ 	.short	0x0002
        /*001a*/ 	.short	0x0064
        /*001c*/ 	.short	0x0082
	.zero		2


//--------------------- .nv.info                  --------------------------
	.section	.nv.info,"",@"SHT_CUDA_INFO"
	.align	4


	//----- nvinfo : EIATTR_REGCOUNT
	.align		4
        /*0000*/ 	.byte	0x04, 0x2f
        /*0002*/ 	.short	(.L_1 - .L_0)
	.align		4
.L_0:
        /*0004*/ 	.word	index@(_Z23nppiLn_8u_C1RSfs_kernelPKhiPhiiii)
        /*0008*/ 	.word	0x0000000c


	//----- nvinfo : EIATTR_FRAME_SIZE
	.align		4
.L_1:
        /*000c*/ 	.byte	0x04, 0x11
        /*000e*/ 	.short	(.L_3 - .L_2)
	.align		4
.L_2:
        /*0010*/ 	.word	index@(_Z23nppiLn_8u_C1RSfs_kernelPKhiPhiiii)
        /*0014*/ 	.word	0x00000000


	//----- nvinfo : EIATTR_REGCOUNT
	.align		4
.L_3:
        /*0018*/ 	.byte	0x04, 0x2f
        /*001a*/ 	.short	(.L_5 - .L_4)
	.align		4
.L_4:
        /*001c*/ 	.word	index@(_Z24nppiLn_16u_C1RSfs_kernelPKtiPtiiii)
        /*0020*/ 	.word	0x0000000c


	//----- nvinfo : EIATTR_FRAME_SIZE
	.align		4
.L_5:
        /*0024*/ 	.byte	0x04, 0x11
        /*0026*/ 	.short	(.L_7 - .L_6)
	.align		4
.L_6:
        /*0028*/ 	.word	index@(_Z24nppiLn_16u_C1RSfs_kernelPKtiPtiiii)
        /*002c*/ 	.word	0x00000000


	//----- nvinfo : EIATTR_REGCOUNT
	.align		4
.L_7:
        /*0030*/ 	.byte	0x04, 0x2f
        /*0032*/ 	.short	(.L_9 - .L_8)
	.align		4
.L_8:
        /*0034*/ 	.word	index@(_Z24nppiLn_16s_C1RSfs_kernelPKsiPsiiii)
        /*0038*/ 	.word	0x0000000c


	//----- nvinfo : EIATTR_FRAME_SIZE
	.align		4
.L_9:
        /*003c*/ 	.byte	0x04, 0x11
        /*003e*/ 	.short	(.L_11 - .L_10)
	.align		4
.L_10:
        /*0040*/ 	.word	index@(_Z24nppiLn_16s_C1RSfs_kernelPKsiPsiiii)
        /*0044*/ 	.word	0x00000000


	//----- nvinfo : EIATTR_REGCOUNT
	.align		4
.L_11:
        /*0048*/ 	.byte	0x04, 0x2f
        /*004a*/ 	.short	(.L_13 - .L_12)
	.align		4
.L_12:
        /*004c*/ 	.word	index@(_Z21nppiLn_32f_C1R_kernelPKfiPfiii)
        /*0050*/ 	.word	0x0000000e


	//----- nvinfo : EIATTR_FRAME_SIZE
	.align		4
.L_13:
        /*0054*/ 	.byte	0x04, 0x11
        /*0056*/ 	.short	(.L_15 - .L_14)
	.align		4
.L_14:
        /*0058*/ 	.word	index@(_Z21nppiLn_32f_C1R_kernelPKfiPfiii)
        /*005c*/ 	.word	0x00000000


	//----- nvinfo : EIATTR_MIN_STACK_SIZE
	.align		4
.L_15:
        /*0060*/ 	.byte	0x04, 0x12
        /*0062*/ 	.short	(.L_17 - .L_16)
	.align		4
.L_16:
        /*0064*/ 	.word	index@(_Z21nppiLn_32f_C1R_kernelPKfiPfiii)
        /*0068*/ 	.word	0x00000000


	//----- nvinfo : EIATTR_MIN_STACK_SIZE
	.align		4
.L_17:
        /*006c*/ 	.byte	0x04, 0x12
        /*006e*/ 	.short	(.L_19 - .L_18)
	.align		4
.L_18:
        /*0070*/ 	.word	index@(_Z24nppiLn_16s_C1RSfs_kernelPKsiPsiiii)
        /*0074*/ 	.word	0x00000000


	//----- nvinfo : EIATTR_MIN_STACK_SIZE
	.align		4
.L_19:
        /*0078*/ 	.byte	0x04, 0x12
        /*007a*/ 	.short	(.L_21 - .L_20)
	.align		4
.L_20:
        /*007c*/ 	.word	index@(_Z24nppiLn_16u_C1RSfs_kernelPKtiPtiiii)
        /*0080*/ 	.word	0x00000000


	//----- nvinfo : EIATTR_MIN_STACK_SIZE
	.align		4
.L_21:
        /*0084*/ 	.byte	0x04, 0x12
        /*0086*/ 	.short	(.L_23 - .L_22)
	.align		4
.L_22:
        /*0088*/ 	.word	index@(_Z23nppiLn_8u_C1RSfs_kernelPKhiPhiiii)
        /*008c*/ 	.word	0x00000000
.L_23:


//--------------------- .nv.compat                --------------------------
	.section	.nv.compat,"",@"SHT_CUDA_COMPAT_INFO"
	.align	4
        /*0000*/ 	.byte	0x02, 0x09, 0x00, 0x00, 0x02, 0x02, 0x01, 0x00, 0x02, 0x05, 0x05, 0x00, 0x03, 0x07, 0x01, 0x01
        /*0010*/ 	.byte	0x02, 0x03, 0x00, 0x00, 0x02, 0x06, 0x01, 0x00, 0x04, 0x0b, 0x08, 0x00, 0x01, 0x00, 0x00, 0x00
        /*0020*/ 	.byte	0x00, 0x00, 0x00, 0x00


//--------------------- .nv.info._Z21nppiLn_32f_C1R_kernelPKfiPfiii --------------------------
	.section	.nv.info._Z21nppiLn_32f_C1R_kernelPKfiPfiii,"",@"SHT_CUDA_INFO"
	.sectionflags	@""
	.align	4


	//----- nvinfo : EIATTR_CUDA_API_VERSION
	.align		4
        /*0000*/ 	.byte	0x04, 0x37
        /*0002*/ 	.short	(.L_25 - .L_24)
.L_24:
        /*0004*/ 	.word	0x00000082


	//----- nvinfo : EIATTR_KPARAM_INFO
	.align		4
.L_25:
        /*0008*/ 	.byte	0x04, 0x17
        /*000a*/ 	.short	(.L_27 - .L_26)
.L_26:
        /*000c*/ 	.word	0x00000000
        /*0010*/ 	.short	0x0005
        /*0012*/ 	.short	0x0020
        /*0014*/ 	.byte	0x00, 0xf0, 0x11, 0x00


	//----- nvinfo : EIATTR_KPARAM_INFO
	.align		4
.L_27:
        /*0018*/ 	.byte	0x04, 0x17
        /*001a*/ 	.short	(.L_29 - .L_28)
.L_28:
        /*001c*/ 	.word	0x00000000
        /*0020*/ 	.short	0x0004
        /*0022*/ 	.short	0x001c
        /*0024*/ 	.byte	0x00, 0xf0, 0x11, 0x00


	//----- nvinfo : EIATTR_KPARAM_INFO
	.align		4
.L_29:
        /*0028*/ 	.byte	0x04, 0x17
        /*002a*/ 	.short	(.L_31 - .L_30)
.L_30:
        /*002c*/ 	.word	0x00000000
        /*0030*/ 	.short	0x0003
        /*0032*/ 	.short	0x0018
        /*0034*/ 	.byte	0x00, 0xf0, 0x11, 0x00


	//----- nvinfo : EIATTR_KPARAM_INFO
	.align		4
.L_31:
        /*0038*/ 	.byte	0x04, 0x17
        /*003a*/ 	.short	(.L_33 - .L_32)
.L_32:
        /*003c*/ 	.word	0x00000000
        /*0040*/ 	.short	0x0002
        /*0042*/ 	.short	0x0010
        /*0044*/ 	.byte	0x00, 0xf5, 0x21, 0x00


	//----- nvinfo : EIATTR_KPARAM_INFO
	.align		4
.L_33:
        /*0048*/ 	.byte	0x04, 0x17
        /*004a*/ 	.short	(.L_35 - .L_34)
.L_34:
        /*004c*/ 	.word	0x00000000
        /*0050*/ 	.short	0x0001
        /*0052*/ 	.short	0x0008
        /*0054*/ 	.byte	0x00, 0xf0, 0x11, 0x00


	//----- nvinfo : EIATTR_KPARAM_INFO
	.align		4
.L_35:
        /*0058*/ 	.byte	0x04, 0x17
        /*005a*/ 	.short	(.L_37 - .L_36)
.L_36:
        /*005c*/ 	.word	0x00000000
        /*0060*/ 	.short	0x0000
        /*0062*/ 	.short	0x0000
        /*0064*/ 	.byte	0x00, 0xf5, 0x21, 0x00


	//----- nvinfo : EIATTR_SPARSE_MMA_MASK
	.align		4
.L_37:
        /*0068*/ 	.byte	0x03, 0x50
        /*006a*/ 	.short	0x0000


	//----- nvinfo : EIATTR_MAXREG_COUNT
	.align		4
        /*006c*/ 	.byte	0x03, 0x1b
        /*006e*/ 	.short	0x00ff


	//----- nvinfo : EIATTR_MERCURY_ISA_VERSION
	.align		4
        /*0070*/ 	.byte	0x03, 0x5f
        /*0072*/ 	.short	0x0101


	//----- nvinfo : EIATTR_VRC_CTA_INIT_COUNT
	.align		4
        /*0074*/ 	.byte	0x02, 0x4a
	.zero		1
	.zero		1


	//----- nvinfo : EIATTR_EXIT_INSTR_OFFSETS
	.align		4
        /*0078*/ 	.byte	0x04, 0x1c
        /*007a*/ 	.short	(.L_39 - .L_38)


	//   ....[0]....
.L_38:
        /*007c*/ 	.word	0x000000d0


	//   ....[1]....
        /*0080*/ 	.word	0x000001f0


	//   ....[2]....
        /*0084*/ 	.word	0x000003c0


	//----- nvinfo : EIATTR_CBANK_PARAM_SIZE
	.align		4
.L_39:
        /*0088*/ 	.byte	0x03, 0x19
        /*008a*/ 	.short	0x0024


	//----- nvinfo : EIATTR_PARAM_CBANK
	.align		4
        /*008c*/ 	.byte	0x04, 0x0a
        /*008e*/ 	.short	(.L_41 - .L_40)
	.align		4
.L_40:
        /*0090*/ 	.word	index@(.nv.constant0._Z21nppiLn_32f_C1R_kernelPKfiPfiii)
        /*0094*/ 	.short	0x0380
        /*0096*/ 	.short	0x0024


	//----- nvinfo : EIATTR_SW_WAR
	.align		4
.L_41:
        /*0098*/ 	.byte	0x04, 0x36
        /*009a*/ 	.short	(.L_43 - .L_42)
.L_42:
        /*009c*/ 	.word	0x00000008
.L_43:


//--------------------- .nv.info._Z24nppiLn_16s_C1RSfs_kernelPKsiPsiiii --------------------------
	.section	.nv.info._Z24nppiLn_16s_C1RSfs_kernelPKsiPsiiii,"",@"SHT_CUDA_INFO"
	.sectionflags	@""
	.align	4


	//----- nvinfo : EIATTR_CUDA_API_VERSION
	.align		4
        /*0000*/ 	.byte	0x04, 0x37
        /*0002*/ 	.short	(.L_45 - .L_44)
.L_44:
        /*0004*/ 	.word	0x00000082


	//----- nvinfo : EIATTR_KPARAM_INFO
	.align		4
.L_45:
        /*0008*/ 	.byte	0x04, 0x17
        /*000a*/ 	.short	(.L_47 - .L_46)
.L_46:
        /*000c*/ 	.word	0x00000000
        /*0010*/ 	.short	0x0006
        /*0012*/ 	.short	0x0024
        /*0014*/ 	.byte	0x00, 0xf0, 0x11, 0x00


	//----- nvinfo : EIATTR_KPARAM_INFO
	.align		4
.L_47:
        /*0018*/ 	.byte	0x04, 0x17
        /*001a*/ 	.short	(.L_49 - .L_48)
.L_48:
        /*001c*/ 	.word	0x00000000
        /*0020*/ 	.short	0x0005
        /*0022*/ 	.short	0x0020
        /*0024*/ 	.byte	0x00, 0xf0, 0x11, 0x00


	//----- nvinfo : EIATTR_KPARAM_INFO
	.align		4
.L_49:
        /*0028*/ 	.byte	0x04, 0x17
        /*002a*/ 	.short	(.L_51 - .L_50)
.L_50:
        /*002c*/ 	.word	0x00000000
        /*0030*/ 	.short	0x0004
        /*0032*/ 	.short	0x001c
        /*0034*/ 	.byte	0x00, 0xf0, 0x11, 0x00


	//----- nvinfo : EIATTR_KPARAM_INFO
	.align		4
.L_51:
        /*0038*/ 	.byte	0x04, 0x17
        /*003a*/ 	.short	(.L_53 - .L_52)
.L_52:
        /*003c*/ 	.word	0x00000000
        /*0040*/ 	.short	0x0003
        /*0042*/ 	.short	0x0018
        /*0044*/ 	.byte	0x00, 0xf0, 0x11, 0x00


	//----- nvinfo : EIATTR_KPARAM_INFO
	.align		4
.L_53:
        /*0048*/ 	.byte	0x04, 0x17
        /*004a*/ 	.short	(.L_55 - .L_54)
.L_54:
        /*004c*/ 	.word	0x00000000
        /*0050*/ 	.short	0x0002
        /*0052*/ 	.short	0x0010
        /*0054*/ 	.byte	0x00, 0xf5, 0x21, 0x00


	//----- nvinfo : EIATTR_KPARAM_INFO
	.align		4
.L_55:
        /*0058*/ 	.byte	0x04, 0x17
        /*005a*/ 	.short	(.L_57 - .L_56)
.L_56:
        /*005c*/ 	.word	0x00000000
        /*0060*/ 	.short	0x0001
        /*0062*/ 	.short	0x0008
        /*0064*/ 	.byte	0x00, 0xf0, 0x11, 0x00


	//----- nvinfo : EIATTR_KPARAM_INFO
	.align		4
.L_57:
        /*0068*/ 	.byte	0x04, 0x17
        /*006a*/ 	.short	(.L_59 - .L_58)
.L_58:
        /*006c*/ 	.word	0x00000000
        /*0070*/ 	.short	0x0000
        /*0072*/ 	.short	0x0000
        /*0074*/ 	.byte	0x00, 0xf5, 0x21, 0x00


	//----- nvinfo : EIATTR_SPARSE_MMA_MASK
	.align		4
.L_59:
        /*0078*/ 	.byte	0x03, 0x50
        /*007a*/ 	.short	0x0000


	//----- nvinfo : EIATTR_MAXREG_COUNT
	.align		4
        /*007c*/ 	.byte	0x03, 0x1b
        /*007e*/ 	.short	0x00ff


	//----- nvinfo : EIATTR_MERCURY_ISA_VERSION
	.align		4
        /*0080*/ 	.byte	0x03, 0x5f
        /*0082*/ 	.short	0x0101


	//----- nvinfo : EIATTR_VRC_CTA_INIT_COUNT
	.align		4
        /*0084*/ 	.byte	0x02, 0x4a
	.zero		1
	.zero		1


	//----- nvinfo : EIATTR_EXIT_INSTR_OFFSETS
	.align		4
        /*0088*/ 	.byte	0x04, 0x1c
        /*008a*/ 	.short	(.L_61 - .L_60)


	//   ....[0]....
.L_60:
        /*008c*/ 	.word	0x000000d0


	//   ....[1]....
        /*0090*/ 	.word	0x000001f0


	//   ....[2]....
        /*0094*/ 	.word	0x000003f0


	//----- nvinfo : EIATTR_CBANK_PARAM_SIZE
	.align		4
.L_61:
        /*0098*/ 	.byte	0x03, 0x19
        /*009a*/ 	.short	0x0028


	//----- nvinfo : EIATTR_PARAM_CBANK
	.align		4
        /*009c*/ 	.byte	0x04, 0x0a
        /*009e*/ 	.short	(.L_63 - .L_62)
	.align		4
.L_62:
        /*00a0*/ 	.word	index@(.nv.constant0._Z24nppiLn_16s_C1RSfs_kernelPKsiPsiiii)
        /*00a4*/ 	.short	0x0380
        /*00a6*/ 	.short	0x0028


	//----- nvinfo : EIATTR_SW_WAR
	.align		4
.L_63:
        /*00a8*/ 	.byte	0x04, 0x36
        /*00aa*/ 	.short	(.L_65 - .L_64)
.L_64:
        /*00ac*/ 	.word	0x00000008
.L_65:


//--------------------- .nv.info._Z24nppiLn_16u_C1RSfs_kernelPKtiPtiiii --------------------------
	.section	.nv.info._Z24nppiLn_16u_C1RSfs_kernelPKtiPtiiii,"",@"SHT_CUDA_INFO"
	.sectionflags	@""
	.align	4


	//----- nvinfo : EIATTR_CUDA_API_VERSION
	.align		4
        /*0000*/ 	.byte	0x04, 0x37
        /*0002*/ 	.short	(.L_67 - .L_66)
.L_66:
        /*0004*/ 	.word	0x00000082


	//----- nvinfo : EIATTR_KPARAM_INFO
	.align		4
.L_67:
        /*0008*/ 	.byte	0x04, 0x17
        /*000a*/ 	.short	(.L_69 - .L_68)
.L_68:
        /*000c*/ 	.word	0x00000000
        /*0010*/ 	.short	0x0006
        /*0012*/ 	.short	0x0024
        /*0014*/ 	.byte	0x00, 0xf0, 0x11, 0x00


	//----- nvinfo : EIATTR_KPARAM_INFO
	.align		4
.L_69:
        /*0018*/ 	.byte	0x04, 0x17
        /*001a*/ 	.short	(.L_71 - .L_70)
.L_70:
        /*001c*/ 	.word	0x00000000
        /*0020*/ 	.short	0x0005
        /*0022*/ 	.short	0x0020
        /*0024*/ 	.byte	0x00, 0xf0, 0x11, 0x00


	//----- nvinfo : EIATTR_KPARAM_INFO
	.align		4
.L_71:
        /*0028*/ 	.byte	0x04, 0x17
        /*002a*/ 	.short	(.L_73 - .L_72)
.L_72:
        /*002c*/ 	.word	0x00000000
        /*0030*/ 	.short	0x0004
        /*0032*/ 	.short	0x001c
        /*0034*/ 	.byte	0x00, 0xf0, 0x11, 0x00


	//----- nvinfo : EIATTR_KPARAM_INFO
	.align		4
.L_73:
        /*0038*/ 	.byte	0x04, 0x17
        /*003a*/ 	.short	(.L_75 - .L_74)
.L_74:
        /*003c*/ 	.word	0x00000000
        /*0040*/ 	.short	0x0003
        /*0042*/ 	.short	0x0018
        /*0044*/ 	.byte	0x00, 0xf0, 0x11, 0x00


	//----- nvinfo : EIATTR_KPARAM_INFO
	.align		4
.L_75:
        /*0048*/ 	.byte	0x04, 0x17
        /*004a*/ 	.short	(.L_77 - .L_76)
.L_76:
        /*004c*/ 	.word	0x00000000
        /*0050*/ 	.short	0x0002
        /*0052*/ 	.short	0x0010
        /*0054*/ 	.byte	0x00, 0xf5, 0x21, 0x00


	//----- nvinfo : EIATTR_KPARAM_INFO
	.align		4
.L_77:
        /*0058*/ 	.byte	0x04, 0x17
        /*005a*/ 	.short	(.L_79 - .L_78)
.L_78:
        /*005c*/ 	.word	0x00000000
        /*0060*/ 	.short	0x0001
        /*0062*/ 	.short	0x0008
        /*0064*/ 	.byte	0x00, 0xf0, 0x11, 0x00


	//----- nvinfo : EIATTR_KPARAM_INFO
	.align		4
.L_79:
        /*0068*/ 	.byte	0x04, 0x17
        /*006a*/ 	.short	(.L_81 - .L_80)
.L_80:
        /*006c*/ 	.word	0x00000000
        /*0070*/ 	.short	0x0000
        /*0072*/ 	.short	0x0000
        /*0074*/ 	.byte	0x00, 0xf5, 0x21, 0x00


	//----- nvinfo : EIATTR_SPARSE_MMA_MASK
	.align		4
.L_81:
        /*0078*/ 	.byte	0x03, 0x50
        /*007a*/ 	.short	0x0000


	//----- nvinfo : EIATTR_MAXREG_COUNT
	.align		4
        /*007c*/ 	.byte	0x03, 0x1b
        /*007e*/ 	.short	0x00ff


	//----- nvinfo : EIATTR_MERCURY_ISA_VERSION
	.align		4
        /*0080*/ 	.byte	0x03, 0x5f
        /*0082*/ 	.short	0x0101


	//----- nvinfo : EIATTR_VRC_CTA_INIT_COUNT
	.align		4
        /*0084*/ 	.byte	0x02, 0x4a
	.zero		1
	.zero		1


	//----- nvinfo : EIATTR_EXIT_INSTR_OFFSETS
	.align		4
        /*0088*/ 	.byte	0x04, 0x1c
        /*008a*/ 	.short	(.L_83 - .L_82)


	//   ....[0]....
.L_82:
        /*008c*/ 	.word	0x000000d0


	//   ....[1]....
        /*0090*/ 	.word	0x000001e0


	//   ....[2]....
        /*0094*/ 	.word	0x000003d0


	//----- nvinfo : EIATTR_CBANK_PARAM_SIZE
	.align		4
.L_83:
        /*0098*/ 	.byte	0x03, 0x19
        /*009a*/ 	.short	0x0028


	//----- nvinfo : EIATTR_PARAM_CBANK
	.align		4
        /*009c*/ 	.byte	0x04, 0x0a
        /*009e*/ 	.short	(.L_85 - .L_84)
	.align		4
.L_84:
        /*00a0*/ 	.word	index@(.nv.constant0._Z24nppiLn_16u_C1RSfs_kernelPKtiPtiiii)
        /*00a4*/ 	.short	0x0380
        /*00a6*/ 	.short	0x0028


	//----- nvinfo : EIATTR_SW_WAR
	.align		4
.L_85:
        /*00a8*/ 	.byte	0x04, 0x36
        /*00aa*/ 	.short	(.L_87 - .L_86)
.L_86:
        /*00ac*/ 	.word	0x00000008
.L_87:


//--------------------- .nv.info._Z23nppiLn_8u_C1RSfs_kernelPKhiPhiiii --------------------------
	.section	.nv.info._Z23nppiLn_8u_C1RSfs_kernelPKhiPhiiii,"",@"SHT_CUDA_INFO"
	.sectionflags	@""
	.align	4


	//----- nvinfo : EIATTR_CUDA_API_VERSION
	.align		4
        /*0000*/ 	.byte	0x04, 0x37
        /*0002*/ 	.short	(.L_89 - .L_88)
.L_88:
        /*0004*/ 	.word	0x00000082


	//----- nvinfo : EIATTR_KPARAM_INFO
	.align		4
.L_89:
        /*0008*/ 	.byte	0x04, 0x17
        /*000a*/ 	.short	(.L_91 - .L_90)
.L_90:
        /*000c*/ 	.word	0x00000000
        /*0010*/ 	.short	0x0006
        /*0012*/ 	.short	0x0024
        /*0014*/ 	.byte	0x00, 0xf0, 0x11, 0x00


	//----- nvinfo : EIATTR_KPARAM_INFO
	.align		4
.L_91:
        /*0018*/ 	.byte	0x04, 0x17
        /*001a*/ 	.short	(.L_93 - .L_92)
.L_92:
        /*001c*/ 	.word	0x00000000
        /*0020*/ 	.short	0x0005
        /*0022*/ 	.short	0x0020
        /*0024*/ 	.byte	0x00, 0xf0, 0x11, 0x00


	//----- nvinfo : EIATTR_KPARAM_INFO
	.align		4
.L_93:
        /*0028*/ 	.byte	0x04, 0x17
        /*002a*/ 	.short	(.L_95 - .L_94)
.L_94:
        /*002c*/ 	.word	0x00000000
        /*0030*/ 	.short	0x0004
        /*0032*/ 	.short	0x001c
        /*0034*/ 	.byte	0x00, 0xf0, 0x11, 0x00


	//----- nvinfo : EIATTR_KPARAM_INFO
	.align		4
.L_95:
        /*0038*/ 	.byte	0x04, 0x17
        /*003a*/ 	.short	(.L_97 - .L_96)
.L_96:
        /*003c*/ 	.word	0x00000000
        /*0040*/ 	.short	0x0003
        /*0042*/ 	.short	0x0018
        /*0044*/ 	.byte	0x00, 0xf0, 0x11, 0x00


	//----- nvinfo : EIATTR_KPARAM_INFO
	.align		4
.L_97:
        /*0048*/ 	.byte	0x04, 0x17
        /*004a*/ 	.short	(.L_99 - .L_98)
.L_98:
        /*004c*/ 	.word	0x00000000
        /*0050*/ 	.short	0x0002
        /*0052*/ 	.short	0x0010
        /*0054*/ 	.byte	0x00, 0xf5, 0x21, 0x00


	//----- nvinfo : EIATTR_KPARAM_INFO
	.align		4
.L_99:
        /*0058*/ 	.byte	0x04, 0x17
        /*005a*/ 	.short	(.L_101 - .L_100)
.L_100:
        /*005c*/ 	.word	0x00000000
        /*0060*/ 	.short	0x0001
        /*0062*/ 	.short	0x0008
        /*0064*/ 	.byte	0x00, 0xf0, 0x11, 0x00


	//----- nvinfo : EIATTR_KPARAM_INFO
	.align		4
.L_101:
        /*0068*/ 	.byte	0x04, 0x17
        /*006a*/ 	.short	(.L_103 - .L_102)
.L_102:
        /*006c*/ 	.word	0x00000000
        /*0070*/ 	.short	0x0000
        /*0072*/ 	.short	0x0000
        /*0074*/ 	.byte	0x00, 0xf5, 0x21, 0x00


	//----- nvinfo : EIATTR_SPARSE_MMA_MASK
	.align		4
.L_103:
        /*0078*/ 	.byte	0x03, 0x50
        /*007a*/ 	.short	0x0000


	//----- nvinfo : EIATTR_MAXREG_COUNT
	.align		4
        /*007c*/ 	.byte	0x03, 0x1b
        /*007e*/ 	.short	0x00ff


	//----- nvinfo : EIATTR_MERCURY_ISA_VERSION
	.align		4
        /*0080*/ 	.byte	0x03, 0x5f
        /*0082*/ 	.short	0x0101


	//----- nvinfo : EIATTR_VRC_CTA_INIT_COUNT
	.align		4
        /*0084*/ 	.byte	0x02, 0x4a
	.zero		1
	.zero		1


	//----- nvinfo : EIATTR_EXIT_INSTR_OFFSETS
	.align		4
        /*0088*/ 	.byte	0x04, 0x1c
        /*008a*/ 	.short	(.L_105 - .L_104)


	//   ....[0]....
.L_104:
        /*008c*/ 	.word	0x000000d0


	//   ....[1]....
        /*0090*/ 	.word	0x000001f0


	//   ....[2]....
        /*0094*/ 	.word	0x000003e0


	//----- nvinfo : EIATTR_CBANK_PARAM_SIZE
	.align		4
.L_105:
        /*0098*/ 	.byte	0x03, 0x19
        /*009a*/ 	.short	0x0028


	//----- nvinfo : EIATTR_PARAM_CBANK
	.align		4
        /*009c*/ 	.byte	0x04, 0x0a
        /*009e*/ 	.short	(.L_107 - .L_106)
	.align		4
.L_106:
        /*00a0*/ 	.word	index@(.nv.constant0._Z23nppiLn_8u_C1RSfs_kernelPKhiPhiiii)
        /*00a4*/ 	.short	0x0380
        /*00a6*/ 	.short	0x0028


	//----- nvinfo : EIATTR_SW_WAR
	.align		4
.L_107:
        /*00a8*/ 	.byte	0x04, 0x36
        /*00aa*/ 	.short	(.L_109 - .L_108)
.L_108:
        /*00ac*/ 	.word	0x00000008
.L_109:


//--------------------- .nv.callgraph             --------------------------
	.section	.nv.callgraph,"",@"SHT_CUDA_CALLGRAPH"
	.align	4
	.sectionentsize	8
	.align		4
        /*0000*/ 	.word	0x00000000
	.align		4
        /*0004*/ 	.word	0xffffffff
	.align		4
        /*0008*/ 	.word	0x00000000
	.align		4
        /*000c*/ 	.word	0xfffffffe
	.align		4
        /*0010*/ 	.word	0x00000000
	.align		4
        /*0014*/ 	.word	0xfffffffd
	.align		4
        /*0018*/ 	.word	0x00000000
	.align		4
        /*001c*/ 	.word	0xfffffffc


//--------------------- .text._Z21nppiLn_32f_C1R_kernelPKfiPfiii --------------------------
	.section	.text._Z21nppiLn_32f_C1R_kernelPKfiPfiii,"ax",@progbits
	.align	128
        .global         _Z21nppiLn_32f_C1R_kernelPKfiPfiii
        .type           _Z21nppiLn_32f_C1R_kernelPKfiPfiii,@function
        .size           _Z21nppiLn_32f_C1R_kernelPKfiPfiii,(.L_x_4 - _Z21nppiLn_32f_C1R_kernelPKfiPfiii)
        .other          _Z21nppiLn_32f_C1R_kernelPKfiPfiii,@"STO_CUDA_ENTRY STV_DEFAULT"
_Z21nppiLn_32f_C1R_kernelPKfiPfiii:
.text._Z21nppiLn_32f_C1R_kernelPKfiPfiii:
[----:B------:R-:W-:Y:S01]  /*0000*/  LDC R1, c[0x0][0x37c] ;  /* 0x0000df00ff017b82 */ /* 0x000fe20000000800 */
[----:B------:R-:W0:Y:S07]  /*0010*/  S2R R3, SR_TID.Y ;  /* 0x0000000000037919 */ /* 0x000e2e0000002200 */
[----:B------:R-:W1:Y:S01]  /*0020*/  LDC R5, c[0x0][0x360] ;  /* 0x0000d800ff057b82 */ /* 0x000e620000000800 */
[----:B------:R-:W2:Y:S01]  /*0030*/  LDCU UR6, c[0x0][0x3a0] ;  /* 0x00007400ff0677ac */ /* 0x000ea20008000800 */
[----:B------:R-:W1:Y:S01]  /*0040*/  S2R R2, SR_TID.X ;  /* 0x0000000000027919 */ /* 0x000e620000002100 */
[----:B------:R-:W3:Y:S05]  /*0050*/  LDCU UR7, c[0x0][0x39c] ;  /* 0x00007380ff0777ac */ /* 0x000eea0008000800 */
[----:B------:R-:W0:Y:S08]  /*0060*/  S2UR UR5, SR_CTAID.Y ;  /* 0x00000000000579c3 */ /* 0x000e300000002600 */
[----:B------:R-:W0:Y:S08]  /*0070*/  LDC R0, c[0x0][0x364] ;  /* 0x0000d900ff007b82 */ /* 0x000e300000000800 */
[----:B------:R-:W1:Y:S01]  /*0080*/  S2UR UR4, SR_CTAID.X ;  /* 0x00000000000479c3 */ /* 0x000e620000002500 */
[----:B0-----:R-:W-:-:S05]  /*0090*/  IMAD R0, R0, UR5, R3 ;  /* 0x0000000500007c24 */ /* 0x001fca000f8e0203 */
[----:B--2---:R-:W-:Y:S01]  /*00a0*/  ISETP.GE.AND P0, PT, R0, UR6, PT ;  /* 0x0000000600007c0c */ /* 0x004fe2000bf06270 */
[----:B-1----:R-:W-:-:S05]  /*00b0*/  IMAD R5, R5, UR4, R2 ;  /* 0x0000000405057c24 */ /* 0x002fca000f8e0202 */
[----:B---3--:R-:W-:-:S13]  /*00c0*/  ISETP.GE.OR P0, PT, R5, UR7, P0 ;  /* 0x0000000705007c0c */ /* 0x008fda0008706670 */
[----:B------:R-:W-:Y:S05]  /*00d0*/  @P0 EXIT ;  /* 0x000000000000094d */ /* 0x000fea0003800000 */
[----:B------:R-:W0:Y:S01]  /*00e0*/  LDCU UR4, c[0x0][0x388] ;  /* 0x00007100ff0477ac */ /* 0x000e220008000800 */
[----:B------:R-:W1:Y:S01]  /*00f0*/  LDCU.64 UR6, c[0x0][0x380] ;  /* 0x00007000ff0677ac */ /* 0x000e620008000a00 */
[----:B------:R-:W2:Y:S01]  /*0100*/  LDCU.64 UR8, c[0x0][0x390] ;  /* 0x00007200ff0877ac */ /* 0x000ea20008000a00 */
[----:B0-----:R-:W-:Y:S01]  /*0110*/  IMAD R2, R0, UR4, RZ ;  /* 0x0000000400027c24 */ /* 0x001fe2000f8e02ff */
[----:B------:R-:W0:Y:S04]  /*0120*/  LDCU.64 UR4, c[0x0][0x358] ;  /* 0x00006b00ff0477ac */ /* 0x000e280008000a00 */
[C---:B-1----:R-:W-:Y:S01]  /*0130*/  IADD3 R6, P0, PT, R2.reuse, UR6, RZ ;  /* 0x0000000602067c10 */ /* 0x042fe2000ff1e0ff */
[----:B------:R-:W1:Y:S03]  /*0140*/  LDCU UR6, c[0x0][0x398] ;  /* 0x00007300ff0677ac */ /* 0x000e660008000800 */
[----:B------:R-:W-:-:S03]  /*0150*/  LEA.HI.X.SX32 R7, R2, UR7, 0x1, P0 ;  /* 0x0000000702077c11 */ /* 0x000fc600080f0eff */
[----:B------:R-:W-:-:S06]  /*0160*/  IMAD.WIDE R6, R5, 0x4, R6 ;  /* 0x0000000405067825 */ /* 0x000fcc00078e0206 */
[----:B0-----:R-:W3:Y:S01]  /*0170*/  LDG.E R6, desc[UR4][R6.64] ;  /* 0x0000000406067981 */ /* 0x001ee2000c1e1900 */
[----:B-1----:R-:W-:-:S05]  /*0180*/  IMAD R0, R0, UR6, RZ ;  /* 0x0000000600007c24 */ /* 0x002fca000f8e02ff */
[----:B--2---:R-:W-:-:S04]  /*0190*/  IADD3 R2, P1, PT, R0, UR8, RZ ;  /* 0x0000000800027c10 */ /* 0x004fc8000ff3e0ff */
[----:B------:R-:W-:Y:S02]  /*01a0*/  LEA.HI.X.SX32 R3, R0, UR9, 0x1, P1 ;  /* 0x0000000900037c11 */ /* 0x000fe400088f0eff */
[----:B---3--:R-:W-:-:S13]  /*01b0*/  FSETP.GTU.AND P0, PT, R6, RZ, PT ;  /* 0x000000ff0600720b */ /* 0x008fda0003f0c000 */
[----:B------:R-:W-:Y:S01]  /*01c0*/  @!P0 FMUL R11, RZ, +INF ;  /* 0x7f800000ff0b8820 */ /* 0x000fe20000400000 */
[----:B------:R-:W-:-:S05]  /*01d0*/  @!P0 IMAD.WIDE R8, R5, 0x4, R2 ;  /* 0x0000000405088825 */ /* 0x000fca00078e0202 */
[----:B------:R0:W-:Y:S01]  /*01e0*/  @!P0 STG.E desc[UR4][R8.64], R11 ;  /* 0x0000000b08008986 */ /* 0x0001e2000c101904 */
[----:B------:R-:W-:Y:S05]  /*01f0*/  @!P0 EXIT ;  /* 0x000000000000894d */ /* 0x000fea0003800000 */
[----:B------:R-:W-:Y:S01]  /*0200*/  FSETP.GEU.AND P0, PT, R6, 1.175494350822287508e-38, PT ;  /* 0x008000000600780b */ /* 0x000fe20003f0e000 */
[----:B0-----:R-:W-:Y:S02]  /*0210*/  HFMA2 R9, -RZ, RZ, 1.5048828125, 33.21875 ;  /* 0x3e055027ff097431 */ /* 0x001fe400000001ff */
[----:B------:R-:W-:-:S10]  /*0220*/  IMAD.WIDE R2, R5, 0x4, R2 ;  /* 0x0000000405027825 */ /* 0x000fd400078e0202 */
[----:B------:R-:W-:-:S05]  /*0230*/  @!P0 FMUL R6, R6, 8388608 ;  /* 0x4b00000006068820 */ /* 0x000fca0000400000 */
[----:B------:R-:W-:-:S04]  /*0240*/  IADD3 R0, PT, PT, R6, -0x3f2aaaab, RZ ;  /* 0xc0d5555506007810 */ /* 0x000fc80007ffe0ff */
[----:B------:R-:W-:-:S04]  /*0250*/  LOP3.LUT R7, R0, 0xff800000, RZ, 0xc0, !PT ;  /* 0xff80000000077812 */ /* 0x000fc800078ec0ff */
[-C--:B------:R-:W-:Y:S02]  /*0260*/  IADD3 R0, PT, PT, R6, -R7.reuse, RZ ;  /* 0x8000000706007210 */ /* 0x080fe40007ffe0ff */
[----:B------:R-:W-:-:S03]  /*0270*/  I2FP.F32.S32 R7, R7 ;  /* 0x0000000700077245 */ /* 0x000fc60000201400 */
[----:B------:R-:W-:Y:S01]  /*0280*/  FADD R4, R0, -1 ;  /* 0xbf80000000047421 */ /* 0x000fe20000000000 */
[----:B------:R-:W-:Y:S02]  /*0290*/  FSEL R0, RZ, -23, P0 ;  /* 0xc1b80000ff007808 */ /* 0x000fe40000000000 */
[----:B------:R-:W-:Y:S01]  /*02a0*/  ISETP.GT.U32.AND P0, PT, R6, 0x7f7fffff, PT ;  /* 0x7f7fffff0600780c */ /* 0x000fe20003f04070 */
[C---:B------:R-:W-:Y:S02]  /*02b0*/  FFMA R9, R4.reuse, -R9, 0.14084610342979431152 ;  /* 0x3e1039f604097423 */ /* 0x040fe40000000809 */
[----:B------:R-:W-:Y:S01]  /*02c0*/  FFMA R0, R7, 1.1920928955078125e-07, R0 ;  /* 0x3400000007007823 */ /* 0x000fe20000000000 */
[----:B------:R-:W-:Y:S01]  /*02d0*/  MOV R7, 0x7f800000 ;  /* 0x7f80000000077802 */ /* 0x000fe20000000f00 */
[----:B------:R-:W-:-:S04]  /*02e0*/  FFMA R9, R4, R9, -0.12148627638816833496 ;  /* 0xbdf8cdcc04097423 */ /* 0x000fc80000000009 */
[----:B------:R-:W-:-:S04]  /*02f0*/  FFMA R9, R4, R9, 0.13980610668659210205 ;  /* 0x3e0f295504097423 */ /* 0x000fc80000000009 */
[----:B------:R-:W-:-:S04]  /*0300*/  FFMA R9, R4, R9, -0.16684235632419586182 ;  /* 0xbe2ad8b904097423 */ /* 0x000fc80000000009 */
[----:B------:R-:W-:-:S04]  /*0310*/  FFMA R9, R4, R9, 0.20012299716472625732 ;  /* 0x3e4ced0b04097423 */ /* 0x000fc80000000009 */
[----:B------:R-:W-:-:S04]  /*0320*/  FFMA R9, R4, R9, -0.24999669194221496582 ;  /* 0xbe7fff2204097423 */ /* 0x000fc80000000009 */
[----:B------:R-:W-:-:S04]  /*0330*/  FFMA R9, R4, R9, 0.33333182334899902344 ;  /* 0x3eaaaa7804097423 */ /* 0x000fc80000000009 */
[----:B------:R-:W-:-:S04]  /*0340*/  FFMA R9, R4, R9, -0.5 ;  /* 0xbf00000004097423 */ /* 0x000fc80000000009 */
[----:B------:R-:W-:-:S04]  /*0350*/  FMUL R9, R4, R9 ;  /* 0x0000000904097220 */ /* 0x000fc80000400000 */
[----:B------:R-:W-:-:S04]  /*0360*/  FFMA R9, R4, R9, R4 ;  /* 0x0000000904097223 */ /* 0x000fc80000000004 */
[----:B------:R-:W-:Y:S01]  /*0370*/  FFMA R0, R0, 0.69314718246459960938, R9 ;  /* 0x3f31721800007823 */ /* 0x000fe20000000009 */
[C---:B------:R-:W-:Y:S01]  /*0380*/  @P0 FFMA R0, R6.reuse, R7, +INF ;  /* 0x7f80000006000423 */ /* 0x040fe20000000007 */
[----:B------:R-:W-:-:S04]  /*0390*/  FSETP.NEU.AND P0, PT, R6, RZ, PT ;  /* 0x000000ff0600720b */ /* 0x000fc80003f0d000 */
[----:B------:R-:W-:-:S05]  /*03a0*/  FSEL R5, R0, -INF , P0 ;  /* 0xff80000000057808 */ /* 0x000fca0000000000 */
[----:B------:R-:W-:Y:S01]  /*03b0*/  STG.E desc[UR4][R2.64], R5 ;  /* 0x0000000502007986 */ /* 0x000fe2000c101904 */
[----:B------:R-:W-:Y:S05]  /*03c0*/  EXIT ;  /* 0x000000000000794d */ /* 0x000fea0003800000 */
.L_x_0:
[----:B------:R-:W-:-:S00]  /*03d0*/  BRA `(.L_x_0) ;  /* 0xfffffffc00fc7947 */ /* 0x000fc0000383ffff */
[----:B------:R-:W-:-:S00]  /*03e0*/  NOP ;  /* 0x0000000000007918 */ /* 0x000fc00000000000 */
        /* <DEDUP_REMOVED lines=9> */
.L_x_4:


//--------------------- .text._Z24nppiLn_16s_C1RSfs_kernelPKsiPsiiii --------------------------
	.section	.text._Z24nppiLn_16s_C1RSfs_kernelPKsiPsiiii,"ax",@progbits
	.align	128
        .global         _Z24nppiLn_16s_C1RSfs_kernelPKsiPsiiii
        .type           _Z24nppiLn_16s_C1RSfs_kernelPKsiPsiiii,@function
        .size           _Z24nppiLn_16s_C1RSfs_kernelPKsiPsiiii,(.L_x_5 - _Z24nppiLn_16s_C1RSfs_kernelPKsiPsiiii)
        .other          _Z24nppiLn_16s_C1RSfs_kernelPKsiPsiiii,@"STO_CUDA_ENTRY STV_DEFAULT"
_Z24nppiLn_16s_C1RSfs_kernelPKsiPsiiii:
.text._Z24nppiLn_16s_C1RSfs_kernelPKsiPsiiii:
        /* <DEDUP_REMOVED lines=18> */
[----:B------:R-:W0:Y:S04]  /*0120*/  LDCU UR4, c[0x0][0x398] ;  /* 0x00007300ff0477ac */ /* 0x000e280008000800 */
[----:B-1----:R-:W-:-:S04]  /*0130*/  IADD3 R4, P0, PT, R2, UR8, RZ ;  /* 0x0000000802047c10 */ /* 0x002fc8000ff1e0ff */
[----:B------:R-:W-:Y:S01]  /*0140*/  LEA.HI.X.SX32 R5, R2, UR9, 0x1, P0 ;  /* 0x0000000902057c11 */ /* 0x000fe200080f0eff */
[----:B------:R-:W1:Y:S02]  /*0150*/  LDCU.64 UR8, c[0x0][0x390] ;  /* 0x00007200ff0877ac */ /* 0x000e640008000a00 */
[----:B------:R-:W-:-:S06]  /*0160*/  IMAD.WIDE R4, R7, 0x2, R4 ;  /* 0x0000000207047825 */ /* 0x000fcc00078e0204 */
[----:B--2---:R-:W2:Y:S01]  /*0170*/  LDG.E.U16 R4, desc[UR6][R4.64] ;  /* 0x0000000604047981 */ /* 0x004ea2000c1e1500 */
[----:B0-----:R-:W-:-:S05]  /*0180*/  IMAD R0, R0, UR4, RZ ;  /* 0x0000000400007c24 */ /* 0x001fca000f8e02ff */
[----:B-1----:R-:W-:Y:S02]  /*0190*/  IADD3 R2, P1, PT, R0, UR8, RZ ;  /* 0x0000000800027c10 */ /* 0x002fe4000ff3e0ff */
[----:B--2---:R-:W-:-:S04]  /*01a0*/  PRMT R3, R4, 0x9910, RZ ;  /* 0x0000991004037816 */ /* 0x004fc800000000ff */
[----:B------:R-:W-:Y:S02]  /*01b0*/  ISETP.GT.AND P0, PT, R3, RZ, PT ;  /* 0x000000ff0300720c */ /* 0x000fe40003f04270 */
[----:B------:R-:W-:-:S03]  /*01c0*/  LEA.HI.X.SX32 R3, R0, UR9, 0x1, P1 ;  /* 0x0000000900037c11 */ /* 0x000fc600088f0eff */
[----:B------:R-:W-:-:S08]  /*01d0*/  IMAD.WIDE R2, R7, 0x2, R2 ;  /* 0x0000000207027825 */ /* 0x000fd000078e0202 */
[----:B------:R0:W-:Y:S01]  /*01e0*/  @!P0 STG.E.U16 desc[UR6][R2.64], RZ ;  /* 0x000000ff02008986 */ /* 0x0001e2000c101506 */
[----:B------:R-:W-:Y:S05]  /*01f0*/  @!P0 EXIT ;  /* 0x000000000000894d */ /* 0x000fea0003800000 */
[----:B------:R-:W1:Y:S01]  /*0200*/  I2F.U16 R4, R4 ;  /* 0x0000000400047306 */ /* 0x000e620000101000 */
[----:B------:R-:W-:Y:S01]  /*0210*/  HFMA2 R7, -RZ, RZ, 1.5048828125, 33.21875 ;  /* 0x3e055027ff077431 */ /* 0x000fe200000001ff */
[----:B------:R-:W2:Y:S01]  /*0220*/  LDCU UR4, c[0x0][0x3a4] ;  /* 0x00007480ff0477ac */ /* 0x000ea20008000800 */
[----:B------:R-:W-:Y:S01]  /*0230*/  MOV R9, 0x7f800000 ;  /* 0x7f80000000097802 */ /* 0x000fe20000000f00 */
[----:B------:R-:W-:Y:S01]  /*0240*/  UMOV UR5, 0x1 ;  /* 0x0000000100057882 */ /* 0x000fe20000000000 */
[C---:B-1----:R-:W-:Y:S02]  /*0250*/  IADD3 R0, PT, PT, R4.reuse, -0x3f2aaaab, RZ ;  /* 0xc0d5555504007810 */ /* 0x042fe40007ffe0ff */
[----:B------:R-:W-:Y:S02]  /*0260*/  ISETP.GT.U32.AND P0, PT, R4, 0x7f7fffff, PT ;  /* 0x7f7fffff0400780c */ /* 0x000fe40003f04070 */
[----:B------:R-:W-:Y:S01]  /*0270*/  LOP3.LUT R5, R0, 0xff800000, RZ, 0xc0, !PT ;  /* 0xff80000000057812 */ /* 0x000fe200078ec0ff */
[----:B--2---:R-:W-:-:S03]  /*0280*/  USHF.L.U32 UR4, UR5, UR4, URZ ;  /* 0x0000000405047299 */ /* 0x004fc600080006ff */
[----:B------:R-:W-:-:S05]  /*0290*/  IADD3 R0, PT, PT, R4, -R5, RZ ;  /* 0x8000000504007210 */ /* 0x000fca0007ffe0ff */
[----:B------:R-:W-:Y:S01]  /*02a0*/  FADD R6, R0, -1 ;  /* 0xbf80000000067421 */ /* 0x000fe20000000000 */
[----:B------:R-:W-:Y:S02]  /*02b0*/  I2FP.F32.S32 R0, R5 ;  /* 0x0000000500007245 */ /* 0x000fe40000201400 */
[----:B------:R-:W-:Y:S01]  /*02c0*/  I2FP.F32.S32 R5, UR4 ;  /* 0x0000000400057c45 */ /* 0x000fe20008201400 */
[----:B------:R-:W-:Y:S02]  /*02d0*/  FFMA R7, R6, -R7, 0.14084610342979431152 ;  /* 0x3e1039f606077423 */ /* 0x000fe40000000807 */
[----:B------:R-:W-:Y:S02]  /*02e0*/  FFMA R0, R0, 1.1920928955078125e-07, RZ ;  /* 0x3400000000007823 */ /* 0x000fe400000000ff */
        /* <DEDUP_REMOVED lines=10> */
[----:B------:R-:W-:-:S04]  /*0390*/  @P0 FFMA R0, R4, R9, +INF ;  /* 0x7f80000004000423 */ /* 0x000fc80000000009 */
[----:B------:R-:W-:-:S06]  /*03a0*/  FFMA R0, R0, R5, 0.5 ;  /* 0x3f00000000007423 */ /* 0x000fcc0000000005 */
[----:B------:R-:W1:Y:S02]  /*03b0*/  F2I.TRUNC.NTZ R0, R0 ;  /* 0x0000000000007305 */ /* 0x000e64000020f100 */
[----:B-1----:R-:W-:-:S04]  /*03c0*/  VIMNMX R4, PT, PT, R0, 0x7fff, PT ;  /* 0x00007fff00047848 */ /* 0x002fc80003fe0100 */
[----:B------:R-:W-:-:S05]  /*03d0*/  VIMNMX R5, PT, PT, R4, -0x8000, !PT ;  /* 0xffff800004057848 */ /* 0x000fca0007fe0100 */
[----:B------:R-:W-:Y:S01]  /*03e0*/  STG.E.U16 desc[UR6][R2.64], R5 ;  /* 0x0000000502007986 */ /* 0x000fe2000c101506 */
[----:B------:R-:W-:Y:S05]  /*03f0*/  EXIT ;  /* 0x000000000000794d */ /* 0x000fea0003800000 */
.L_x_1:
        /* <DEDUP_REMOVED lines=16> */
.L_x_5:


//--------------------- .text._Z24nppiLn_16u_C1RSfs_kernelPKtiPtiiii --------------------------
	.section	.text._Z24nppiLn_16u_C1RSfs_kernelPKtiPtiiii,"ax",@progbits
	.align	128
        .global         _Z24nppiLn_16u_C1RSfs_kernelPKtiPtiiii
        .type           _Z24nppiLn_16u_C1RSfs_kernelPKtiPtiiii,@function
        .size           _Z24nppiLn_16u_C1RSfs_kernelPKtiPtiiii,(.L_x_6 - _Z24nppiLn_16u_C1RSfs_kernelPKtiPtiiii)
        .other          _Z24nppiLn_16u_C1RSfs_kernelPKtiPtiiii,@"STO_CUDA_ENTRY STV_DEFAULT"
_Z24nppiLn_16u_C1RSfs_kernelPKtiPtiiii:
.text._Z24nppiLn_16u_C1RSfs_kernelPKtiPtiiii:
        /* <DEDUP_REMOVED lines=25> */
[----:B-1----:R-:W-:-:S04]  /*0190*/  IADD3 R2, P1, PT, R0, UR8, RZ ;  /* 0x0000000800027c10 */ /* 0x002fc8000ff3e0ff */
[----:B------:R-:W-:-:S03]  /*01a0*/  LEA.HI.X.SX32 R3, R0, UR9, 0x1, P1 ;  /* 0x0000000900037c11 */ /* 0x000fc600088f0eff */
[----:B------:R-:W-:Y:S01]  /*01b0*/  IMAD.WIDE R2, R7, 0x2, R2 ;  /* 0x0000000207027825 */ /* 0x000fe200078e0202 */
[----:B--2---:R-:W-:-:S13]  /*01c0*/  ISETP.NE.AND P0, PT, R4, RZ, PT ;  /* 0x000000ff0400720c */ /* 0x004fda0003f05270 */
        /* <DEDUP_REMOVED lines=30> */
[----:B-1----:R-:W-:-:S05]  /*03b0*/  VIMNMX.RELU R5, PT, PT, R0, 0xffff, PT ;  /* 0x0000ffff00057848 */ /* 0x002fca0003fe1100 */
[----:B------:R-:W-:Y:S01]  /*03c0*/  STG.E.U16 desc[UR6][R2.64], R5 ;  /* 0x0000000502007986 */ /* 0x000fe2000c101506 */
[----:B------:R-:W-:Y:S05]  /*03d0*/  EXIT ;  /* 0x000000000000794d */ /* 0x000fea0003800000 */
.L_x_2:
        /* <DEDUP_REMOVED lines=10> */
.L_x_6:


//--------------------- .text._Z23nppiLn_8u_C1RSfs_kernelPKhiPhiiii --------------------------
	.section	.text._Z23nppiLn_8u_C1RSfs_kernelPKhiPhiiii,"ax",@progbits
	.align	128
        .global         _Z23nppiLn_8u_C1RSfs_kernelPKhiPhiiii
        .type           _Z23nppiLn_8u_C1RSfs_kernelPKhiPhiiii,@function
        .size           _Z23nppiLn_8u_C1RSfs_kernelPKhiPhiiii,(.L_x_7 - _Z23nppiLn_8u_C1RSfs_kernelPKhiPhiiii)
        .other          _Z23nppiLn_8u_C1RSfs_kernelPKhiPhiiii,@"STO_CUDA_ENTRY STV_DEFAULT"
_Z23nppiLn_8u_C1RSfs_kernelPKhiPhiiii:
.text._Z23nppiLn_8u_C1RSfs_kernelPKhiPhiiii:
        /* <DEDUP_REMOVED lines=15> */
[--C-:B------:R-:W-:Y:S01]  /*00f0*/  SHF.R.S32.HI R6, RZ, 0x1f, R2.reuse ;  /* 0x0000001fff067819 */ /* 0x100fe20000011402 */
[----:B------:R-:W1:Y:S01]  /*0100*/  LDCU.64 UR8, c[0x0][0x380] ;  /* 0x00007000ff0877ac */ /* 0x000e620008000a00 */
[----:B------:R-:W2:Y:S01]  /*0110*/  LDCU.64 UR6, c[0x0][0x358] ;  /* 0x00006b00ff0677ac */ /* 0x000ea20008000a00 */
[----:B0-----:R-:W-:Y:S01]  /*0120*/  IMAD R5, R0, UR4, RZ ;  /* 0x0000000400057c24 */ /* 0x001fe2000f8e02ff */
[----:B------:R-:W0:Y:S04]  /*0130*/  LDCU UR4, c[0x0][0x398] ;  /* 0x00007300ff0477ac */ /* 0x000e280008000800 */
[----:B------:R-:W-:Y:S02]  /*0140*/  SHF.R.S32.HI R3, RZ, 0x1f, R5 ;  /* 0x0000001fff037819 */ /* 0x000fe40000011405 */
[----:B-1----:R-:W-:-:S04]  /*0150*/  IADD3 R4, P0, P1, R5, UR8, R2 ;  /* 0x0000000805047c10 */ /* 0x002fc8000f91e002 */
[----:B------:R-:W-:Y:S01]  /*0160*/  IADD3.X R5, PT, PT, R3, UR9, R6, P0, P1 ;  /* 0x0000000903057c10 */ /* 0x000fe200087e2406 */
[----:B------:R-:W1:Y:S04]  /*0170*/  LDCU.64 UR8, c[0x0][0x390] ;  /* 0x00007200ff0877ac */ /* 0x000e680008000a00 */
[----:B--2---:R-:W2:Y:S01]  /*0180*/  LDG.E.U8 R4, desc[UR6][R4.64] ;  /* 0x0000000604047981 */ /* 0x004ea2000c1e1100 */
[----:B0-----:R-:W-:-:S05]  /*0190*/  IMAD R3, R0, UR4, RZ ;  /* 0x0000000400037c24 */ /* 0x001fca000f8e02ff */
[----:B-1----:R-:W-:Y:S02]  /*01a0*/  IADD3 R2, P1, P2, R3, UR8, R2 ;  /* 0x0000000803027c10 */ /* 0x002fe4000fa3e002 */
[----:B------:R-:W-:-:S04]  /*01b0*/  SHF.R.S32.HI R3, RZ, 0x1f, R3 ;  /* 0x0000001fff037819 */ /* 0x000fc80000011403 */
[----:B------:R-:W-:Y:S02]  /*01c0*/  IADD3.X R3, PT, PT, R3, UR9, R6, P1, P2 ;  /* 0x0000000903037c10 */ /* 0x000fe40008fe4406 */
[----:B--2---:R-:W-:-:S13]  /*01d0*/  ISETP.NE.AND P0, PT, R4, RZ, PT ;  /* 0x000000ff0400720c */ /* 0x004fda0003f05270 */
[----:B------:R0:W-:Y:S01]  /*01e0*/  @!P0 STG.E.U8 desc[UR6][R2.64], RZ ;  /* 0x000000ff02008986 */ /* 0x0001e2000c101106 */
        /* <DEDUP_REMOVED lines=30> */
[----:B------:R-:W-:Y:S01]  /*03d0*/  STG.E.U8 desc[UR6][R2.64], R5 ;  /* 0x0000000502007986 */ /* 0x000fe2000c101106 */
[----:B------:R-:W-:Y:S05]  /*03e0*/  EXIT ;  /* 0x000000000000794d */ /* 0x000fea0003800000 */
.L_x_3:
        /* <DEDUP_REMOVED lines=9> */
.L_x_7:


//--------------------- .nv.shared.reserved.0     --------------------------
	.section	.nv.shared.reserved.0,"aw",@nobits
	.weak		__nv_reservedSMEM_offset_0_alias
	.size		__nv_reservedSMEM_offset_0_alias, 0, 64
	.other		__nv_reservedSMEM_offset_0_alias,@"STO_CUDA_RESERVED_SHARED STV_DEFAULT"
__nv_reservedSMEM_offset_0_alias:
	.zero		0
	.zero		64


//--------------------- .nv.constant0._Z21nppiLn_32f_C1R_kernelPKfiPfiii --------------------------
	.section	.nv.constant0._Z21nppiLn_32f_C1R_kernelPKfiPfiii,"a",@progbits
	.sectionflags	@""
	.align	4
.nv.constant0._Z21nppiLn_32f_C1R_kernelPKfiPfiii:
	.zero		932


//--------------------- .nv.constant0._Z24nppiLn_16s_C1RSfs_kernelPKsiPsiiii --------------------------
	.section	.nv.constant0._Z24nppiLn_16s_C1RSfs_kernelPKsiPsiiii,"a",@progbits
	.sectionflags	@""
	.align	4
.nv.constant0._Z24nppiLn_16s_C1RSfs_kernelPKsiPsiiii:
	.zero		936


//--------------------- .nv.constant0._Z24nppiLn_16u_C1RSfs_kernelPKtiPtiiii --------------------------
	.section	.nv.constant0._Z24nppiLn_16u_C1RSfs_kernelPKtiPtiiii,"a",@progbits
	.sectionflags	@""
	.align	4
.nv.constant0._Z24nppiLn_16u_C1RSfs_kernelPKtiPtiiii:
	.zero		936


//--------------------- .nv.constant0._Z23nppiLn_8u_C1RSfs_kernelPKhiPhiiii --------------------------
	.section	.nv.constant0._Z23nppiLn_8u_C1RSfs_kernelPKhiPhiiii,"a",@progbits
	.sectionflags	@""
	.align	4
.nv.constant0._Z23nppiLn_8u_C1RSfs_kernelPKhiPhiiii:
	.zero		936


//--------------------- SYMBOLS --------------------------

	.type		.nv.reservedSmem.offset0,@object
	.size		.nv.reservedSmem.offset0,0x4
